	.headerflags	@"EF_CUDA_TEXMODE_UNIFIED EF_CUDA_64BIT_ADDRESS EF_CUDA_ACCELERATORS EF_CUDA_SM90 EF_CUDA_VIRTUAL_SM(EF_CUDA_SM90)"
	.elftype	@"ET_EXEC"


//--------------------- .nv.info                  --------------------------
	.section	.nv.info,"",@"SHT_CUDA_INFO"
	.align	4


	//----- nvinfo : EIATTR_REGCOUNT
	.align		4
        /*0000*/ 	.byte	0x04, 0x2f
        /*0002*/ 	.short	(.L_3 - .L_2)
	.align		4
.L_2:
        /*0004*/ 	.word	index@(triton_poi_fused__native_batch_norm_legit_no_training_mul_sigmoid_14)
        /*0008*/ 	.word	0x00000010


	//----- nvinfo : EIATTR_MIN_STACK_SIZE
	.align		4
.L_3:
        /*000c*/ 	.byte	0x04, 0x12
        /*000e*/ 	.short	(.L_5 - .L_4)
	.align		4
.L_4:
        /*0010*/ 	.word	index@(triton_poi_fused__native_batch_norm_legit_no_training_mul_sigmoid_14)
        /*0014*/ 	.word	0x00000000


	//----- nvinfo : EIATTR_FRAME_SIZE
	.align		4
.L_5:
        /*0018*/ 	.byte	0x04, 0x11
        /*001a*/ 	.short	(.L_7 - .L_6)
	.align		4
.L_6:
        /*001c*/ 	.word	index@(triton_poi_fused__native_batch_norm_legit_no_training_mul_sigmoid_14)
        /*0020*/ 	.word	0x00000000


	//----- nvinfo : EIATTR_MIN_STACK_SIZE
	.align		4
.L_7:
        /*0024*/ 	.byte	0x04, 0x12
        /*0026*/ 	.short	(.L_9 - .L_8)
	.align		4
.L_8:
        /*0028*/ 	.word	index@(triton_poi_fused__native_batch_norm_legit_no_training_mul_sigmoid_14)
        /*002c*/ 	.word	0x00000000
.L_9:


//--------------------- .nv.info.triton_poi_fused__native_batch_norm_legit_no_training_mul_sigmoid_14 --------------------------
	.section	.nv.info.triton_poi_fused__native_batch_norm_legit_no_training_mul_sigmoid_14,"",@"SHT_CUDA_INFO"
	.sectionflags	@""
	.align	4


	//----- nvinfo : EIATTR_CUDA_API_VERSION
	.align		4
        /*0000*/ 	.byte	0x04, 0x37
        /*0002*/ 	.short	(.L_11 - .L_10)
.L_10:
        /*0004*/ 	.word	0x0000007c


	//----- nvinfo : EIATTR_KPARAM_INFO
	.align		4
.L_11:
        /*0008*/ 	.byte	0x04, 0x17
        /*000a*/ 	.short	(.L_13 - .L_12)
.L_12:
        /*000c*/ 	.word	0x00000000
        /*0010*/ 	.short	0x0006
        /*0012*/ 	.short	0x0030
        /*0014*/ 	.byte	0x00, 0xf0, 0x11, 0x00


	//----- nvinfo : EIATTR_KPARAM_INFO
	.align		4
.L_13:
        /*0018*/ 	.byte	0x04, 0x17
        /*001a*/ 	.short	(.L_15 - .L_14)
.L_14:
        /*001c*/ 	.word	0x00000000
        /*0020*/ 	.short	0x0005
        /*0022*/ 	.short	0x0028
        /*0024*/ 	.byte	0x00, 0xf4, 0x21, 0x00


	//----- nvinfo : EIATTR_KPARAM_INFO
	.align		4
.L_15:
        /*0028*/ 	.byte	0x04, 0x17
        /*002a*/ 	.short	(.L_17 - .L_16)
.L_16:
        /*002c*/ 	.word	0x00000000
        /*0030*/ 	.short	0x0004
        /*0032*/ 	.short	0x0020
        /*0034*/ 	.byte	0x00, 0xf4, 0x21, 0x00


	//----- nvinfo : EIATTR_KPARAM_INFO
	.align		4
.L_17:
        /*0038*/ 	.byte	0x04, 0x17
        /*003a*/ 	.short	(.L_19 - .L_18)
.L_18:
        /*003c*/ 	.word	0x00000000
        /*0040*/ 	.short	0x0003
        /*0042*/ 	.short	0x0018
        /*0044*/ 	.byte	0x00, 0xf4, 0x21, 0x00


	//----- nvinfo : EIATTR_KPARAM_INFO
	.align		4
.L_19:
        /*0048*/ 	.byte	0x04, 0x17
        /*004a*/ 	.short	(.L_21 - .L_20)
.L_20:
        /*004c*/ 	.word	0x00000000
        /*0050*/ 	.short	0x0002
        /*0052*/ 	.short	0x0010
        /*0054*/ 	.byte	0x00, 0xf4, 0x21, 0x00


	//----- nvinfo : EIATTR_KPARAM_INFO
	.align		4
.L_21:
        /*0058*/ 	.byte	0x04, 0x17
        /*005a*/ 	.short	(.L_23 - .L_22)
.L_22:
        /*005c*/ 	.word	0x00000000
        /*0060*/ 	.short	0x0001
        /*0062*/ 	.short	0x0008
        /*0064*/ 	.byte	0x00, 0xf4, 0x21, 0x00


	//----- nvinfo : EIATTR_KPARAM_INFO
	.align		4
.L_23:
        /*0068*/ 	.byte	0x04, 0x17
        /*006a*/ 	.short	(.L_25 - .L_24)
.L_24:
        /*006c*/ 	.word	0x00000000
        /*0070*/ 	.short	0x0000
        /*0072*/ 	.short	0x0000
        /*0074*/ 	.byte	0x00, 0xf4, 0x21, 0x00


	//----- nvinfo : EIATTR_SPARSE_MMA_MASK
	.align		4
.L_25:
        /*0078*/ 	.byte	0x03, 0x50
        /*007a*/ 	.short	0x0000


	//----- nvinfo : EIATTR_MAXREG_COUNT
	.align		4
        /*007c*/ 	.byte	0x03, 0x1b
        /*007e*/ 	.short	0x00ff


	//----- nvinfo : EIATTR_EXIT_INSTR_OFFSETS
	.align		4
        /*0080*/ 	.byte	0x04, 0x1c
        /*0082*/ 	.short	(.L_27 - .L_26)


	//   ....[0]....
.L_26:
        /*0084*/ 	.word	0x00000380


	//----- nvinfo : EIATTR_REQNTID
	.align		4
.L_27:
        /*0088*/ 	.byte	0x04, 0x10
        /*008a*/ 	.short	(.L_29 - .L_28)
.L_28:
        /*008c*/ 	.word	0x00000080
        /*0090*/ 	.word	0x00000001
        /*0094*/ 	.word	0x00000001


	//----- nvinfo : EIATTR_CBANK_PARAM_SIZE
	.align		4
.L_29:
        /*0098*/ 	.byte	0x03, 0x19
        /*009a*/ 	.short	0x0034


	//----- nvinfo : EIATTR_PARAM_CBANK
	.align		4
        /*009c*/ 	.byte	0x04, 0x0a
        /*009e*/ 	.short	(.L_31 - .L_30)
	.align		4
.L_30:
        /*00a0*/ 	.word	index@(.nv.constant0.triton_poi_fused__native_batch_norm_legit_no_training_mul_sigmoid_14)
        /*00a4*/ 	.short	0x0210
        /*00a6*/ 	.short	0x0034


	//----- nvinfo : EIATTR_SW_WAR
	.align		4
.L_31:
        /*00a8*/ 	.byte	0x04, 0x36
        /*00aa*/ 	.short	(.L_33 - .L_32)
.L_32:
        /*00ac*/ 	.word	0x00000008
.L_33:


//--------------------- .nv.callgraph             --------------------------
	.section	.nv.callgraph,"",@"SHT_CUDA_CALLGRAPH"
	.align	4
	.sectionentsize	8
	.align		4
        /*0000*/ 	.word	0x00000000
	.align		4
        /*0004*/ 	.word	0xffffffff
	.align		4
        /*0008*/ 	.word	0x00000000
	.align		4
        /*000c*/ 	.word	0xfffffffe
	.align		4
        /*0010*/ 	.word	0x00000000
	.align		4
        /*0014*/ 	.word	0xfffffffd
	.align		4
        /*0018*/ 	.word	0x00000000
	.align		4
        /*001c*/ 	.word	0xfffffffc


//--------------------- .nv.constant4             --------------------------
	.section	.nv.constant4,"a",@progbits
	.align	8
	.align		8
.nv.constant4:
        /*0000*/ 	.dword	_$_str
	.align		8
        /*0008*/ 	.dword	_$_str_$_2


//--------------------- .text.triton_poi_fused__native_batch_norm_legit_no_training_mul_sigmoid_14 --------------------------
	.section	.text.triton_poi_fused__native_batch_norm_legit_no_training_mul_sigmoid_14,"ax",@progbits
	.align	128
        .global         triton_poi_fused__native_batch_norm_legit_no_training_mul_sigmoid_14
        .type           triton_poi_fused__native_batch_norm_legit_no_training_mul_sigmoid_14,@function
        .size           triton_poi_fused__native_batch_norm_legit_no_training_mul_sigmoid_14,(.L_x_1 - triton_poi_fused__native_batch_norm_legit_no_training_mul_sigmoid_14)
        .other          triton_poi_fused__native_batch_norm_legit_no_training_mul_sigmoid_14,@"STO_CUDA_ENTRY STV_DEFAULT"
triton_poi_fused__native_batch_norm_legit_no_training_mul_sigmoid_14:
.text.triton_poi_fused__native_batch_norm_legit_no_training_mul_sigmoid_14:
[----:B------:R-:W-:Y:S01]  /*0000*/  LDC R1, c[0x0][0x28] ;  /* 0x00000a00ff017b82 */ /* 0x000fe20000000800 */
[----:B------:R-:W1:Y:S07]  /*0010*/  S2R R0, SR_TID.X ;  /* 0x0000000000007919 */ /* 0x000e6e0000002100 */
[----:B------:R-:W2:Y:S01]  /*0020*/  LDC.64 R6, c[0x0][0x228] ;  /* 0x00008a00ff067b82 */ /* 0x000ea20000000a00 */
[----:B------:R-:W-:Y:S01]  /*0030*/  ULDC.64 UR4, c[0x0][0x208] ;  /* 0x0000820000047ab9 */ /* 0x000fe20000000a00 */
[----:B------:R-:W3:Y:S06]  /*0040*/  S2R R3, SR_CTAID.X ;  /* 0x0000000000037919 */ /* 0x000eec0000002500 */
[----:B------:R-:W4:Y:S08]  /*0050*/  LDC.64 R4, c[0x0][0x220] ;  /* 0x00008800ff047b82 */ /* 0x000f300000000a00 */
[----:B------:R-:W5:Y:S08]  /*0060*/  LDC.64 R8, c[0x0][0x230] ;  /* 0x00008c00ff087b82 */ /* 0x000f700000000a00 */
[----:B------:R-:W5:Y:S01]  /*0070*/  LDC.64 R10, c[0x0][0x238] ;  /* 0x00008e00ff0a7b82 */ /* 0x000f620000000a00 */
[----:B-1----:R-:W-:-:S02]  /*0080*/  LOP3.LUT R0, R0, 0x7f, RZ, 0xc0, !PT ;  /* 0x0000007f00007812 */ /* 0x002fc400078ec0ff */
[----:B---3--:R-:W-:Y:S02]  /*0090*/  SHF.R.S32.HI R2, RZ, 0x18, R3 ;  /* 0x00000018ff027819 */ /* 0x008fe40000011403 */
[----:B------:R-:W-:Y:S02]  /*00a0*/  LEA R0, R3, R0, 0x7 ;  /* 0x0000000003007211 */ /* 0x000fe400078e38ff */
[----:B------:R-:W-:-:S04]  /*00b0*/  SGXT R3, R2, 0x1 ;  /* 0x000000010203781a */ /* 0x000fc80000000200 */
[----:B------:R-:W-:-:S04]  /*00c0*/  LEA.HI R3, R3, R0, RZ, 0x2 ;  /* 0x0000000003037211 */ /* 0x000fc800078f10ff */
[----:B------:R-:W-:-:S04]  /*00d0*/  LOP3.LUT R3, R3, 0xfffffffc, RZ, 0xc0, !PT ;  /* 0xfffffffc03037812 */ /* 0x000fc800078ec0ff */
[----:B------:R-:W-:Y:S02]  /*00e0*/  IADD3 R13, R0, -R3, RZ ;  /* 0x80000003000d7210 */ /* 0x000fe40007ffe0ff */
[----:B------:R-:W1:Y:S03]  /*00f0*/  LDC.64 R2, c[0x0][0x218] ;  /* 0x00008600ff027b82 */ /* 0x000e660000000a00 */
[----:B--2---:R-:W-:-:S06]  /*0100*/  IMAD.WIDE R6, R13, 0x4, R6 ;  /* 0x000000040d067825 */ /* 0x004fcc00078e0206 */
[----:B------:R-:W2:Y:S01]  /*0110*/  LDG.E.EL R6, desc[UR4][R6.64] ;  /* 0x0000000406067981 */ /* 0x000ea2000c2e1900 */
[----:B----4-:R-:W-:-:S04]  /*0120*/  IMAD.WIDE R4, R13, 0x4, R4 ;  /* 0x000000040d047825 */ /* 0x010fc800078e0204 */
[C---:B-----5:R-:W-:Y:S02]  /*0130*/  IMAD.WIDE R8, R13.reuse, 0x4, R8 ;  /* 0x000000040d087825 */ /* 0x060fe400078e0208 */
[----:B------:R3:W4:Y:S02]  /*0140*/  LDG.E.EL R5, desc[UR4][R4.64] ;  /* 0x0000000404057981 */ /* 0x000724000c2e1900 */
[----:B0-----:R-:W-:Y:S02]  /*0150*/  IMAD.WIDE R10, R13, 0x4, R10 ;  /* 0x000000040d0a7825 */ /* 0x001fe400078e020a */
[----:B------:R-:W5:Y:S02]  /*0160*/  LDG.E.EL R8, desc[UR4][R8.64] ;  /* 0x0000000408087981 */ /* 0x000f64000c2e1900 */
[----:B-1----:R-:W-:Y:S02]  /*0170*/  IMAD.WIDE R2, R0, 0x4, R2 ;  /* 0x0000000400027825 */ /* 0x002fe400078e0202 */
[----:B------:R-:W5:Y:S04]  /*0180*/  LDG.E.EL R11, desc[UR4][R10.64] ;  /* 0x000000040a0b7981 */ /* 0x000f68000c2e1900 */
[----:B------:R-:W4:Y:S01]  /*0190*/  LDG.E R2, desc[UR4][R2.64] ;  /* 0x0000000402027981 */ /* 0x000f22000c1e1900 */
[----:B------:R-:W-:Y:S01]  /*01a0*/  HFMA2.MMA R12, -RZ, RZ, 1.625, 0 ;  /* 0x3e800000ff0c7435 */ /* 0x000fe200000001ff */
[----:B--2---:R-:W-:-:S04]  /*01b0*/  FADD R6, R6, 0.0010000000474974513054 ;  /* 0x3a83126f06067421 */ /* 0x004fc80000000000 */
[----:B------:R-:W0:Y:S02]  /*01c0*/  MUFU.SQRT R7, R6 ;  /* 0x0000000600077308 */ /* 0x000e240000002000 */
[C---:B0-----:R-:W-:Y:S02]  /*01d0*/  FSETP.GT.AND P0, PT, R7.reuse, 8.50705917302346158658e+37, PT ;  /* 0x7e8000000700780b */ /* 0x041fe40003f04000 */
[----:B------:R-:W-:-:S11]  /*01e0*/  FSETP.GEU.AND P1, PT, R7, 1.175494350822287508e-38, PT ;  /* 0x008000000700780b */ /* 0x000fd60003f2e000 */
[----:B------:R-:W-:-:S04]  /*01f0*/  @P0 FMUL R7, R7, 0.25 ;  /* 0x3e80000007070820 */ /* 0x000fc80000400000 */
[----:B------:R-:W-:-:S06]  /*0200*/  @!P1 FMUL R7, R7, 16777216 ;  /* 0x4b80000007079820 */ /* 0x000fcc0000400000 */
[----:B------:R-:W0:Y:S01]  /*0210*/  MUFU.RCP R7, R7 ;  /* 0x0000000700077308 */ /* 0x000e220000001000 */
[----:B---3--:R-:W-:Y:S01]  /*0220*/  FSEL R4, R12, 1, P0 ;  /* 0x3f8000000c047808 */ /* 0x008fe20000000000 */
[----:B----4-:R-:W-:-:S04]  /*0230*/  FADD R2, R2, -R5 ;  /* 0x8000000502027221 */ /* 0x010fc80000000000 */
[----:B------:R-:W-:-:S04]  /*0240*/  @!P1 FMUL R4, R4, 16777216 ;  /* 0x4b80000004049820 */ /* 0x000fc80000400000 */
[----:B0-----:R-:W-:-:S04]  /*0250*/  FMUL R3, R7, R4 ;  /* 0x0000000407037220 */ /* 0x001fc80000400000 */
[----:B------:R-:W-:-:S04]  /*0260*/  FMUL R2, R2, R3 ;  /* 0x0000000302027220 */ /* 0x000fc80000400000 */
[----:B-----5:R-:W-:-:S04]  /*0270*/  FFMA R8, R8, R2, R11 ;  /* 0x0000000208087223 */ /* 0x020fc8000000000b */
[----:B------:R-:W-:-:S04]  /*0280*/  FADD R2, RZ, -R8 ;  /* 0x80000008ff027221 */ /* 0x000fc80000000000 */
[----:B------:R-:W-:-:S05]  /*0290*/  FMUL R4, R2, 1.4426950216293334961 ;  /* 0x3fb8aa3b02047820 */ /* 0x000fca0000400000 */
[----:B------:R-:W-:-:S13]  /*02a0*/  FSETP.GEU.AND P0, PT, R4, -126, PT ;  /* 0xc2fc00000400780b */ /* 0x000fda0003f0e000 */
[----:B------:R-:W-:-:S04]  /*02b0*/  @!P0 FMUL R4, R4, 0.5 ;  /* 0x3f00000004048820 */ /* 0x000fc80000400000 */
[----:B------:R-:W0:Y:S02]  /*02c0*/  MUFU.EX2 R2, R4 ;  /* 0x0000000400027308 */ /* 0x000e240000000800 */
[----:B0-----:R-:W-:-:S04]  /*02d0*/  @!P0 FMUL R2, R2, R2 ;  /* 0x0000000202028220 */ /* 0x001fc80000400000 */
[----:B------:R-:W-:Y:S02]  /*02e0*/  FADD R5, R2, 1 ;  /* 0x3f80000002057421 */ /* 0x000fe40000000000 */
[----:B------:R-:W0:Y:S03]  /*02f0*/  LDC.64 R2, c[0x0][0x210] ;  /* 0x00008400ff027b82 */ /* 0x000e260000000a00 */
[----:B------:R-:W-:-:S13]  /*0300*/  FSETP.GT.AND P0, PT, R5, 8.50705917302346158658e+37, PT ;  /* 0x7e8000000500780b */ /* 0x000fda0003f04000 */
[----:B------:R-:W-:-:S06]  /*0310*/  @P0 FMUL R5, R5, 0.25 ;  /* 0x3e80000005050820 */ /* 0x000fcc0000400000 */
[----:B------:R-:W1:Y:S01]  /*0320*/  MUFU.RCP R5, R5 ;  /* 0x0000000500057308 */ /* 0x000e620000001000 */
[----:B------:R-:W-:Y:S01]  /*0330*/  FSEL R6, R12, 1, P0 ;  /* 0x3f8000000c067808 */ /* 0x000fe20000000000 */
[----:B0-----:R-:W-:-:S04]  /*0340*/  IMAD.WIDE R2, R0, 0x4, R2 ;  /* 0x0000000400027825 */ /* 0x001fc800078e0202 */
[----:B-1----:R-:W-:-:S04]  /*0350*/  FMUL R7, R5, R6 ;  /* 0x0000000605077220 */ /* 0x002fc80000400000 */
[----:B------:R-:W-:-:S05]  /*0360*/  FMUL R7, R8, R7 ;  /* 0x0000000708077220 */ /* 0x000fca0000400000 */
[----:B------:R-:W-:Y:S01]  /*0370*/  STG.E desc[UR4][R2.64], R7 ;  /* 0x0000000702007986 */ /* 0x000fe2000c101904 */
[----:B------:R-:W-:Y:S05]  /*0380*/  EXIT ;  /* 0x000000000000794d */ /* 0x000fea0003800000 */
.L_x_0:
[----:B------:R-:W-:-:S00]  /*0390*/  BRA `(.L_x_0) ;  /* 0xfffffffc00fc7947 */ /* 0x000fc0000383ffff */
[----:B------:R-:W-:-:S00]  /*03a0*/  NOP ;  /* 0x0000000000007918 */ /* 0x000fc00000000000 */
        /* <DEDUP_REMOVED lines=13> */
.L_x_1:


//--------------------- .nv.global.init           --------------------------
	.section	.nv.global.init,"aw",@progbits
.nv.global.init:
	.type		_$_str,@object
	.size		_$_str,(_$_str_$_2 - _$_str)
_$_str:
        /*0000*/ 	.byte	0x5f, 0x5f, 0x43, 0x55, 0x44, 0x41, 0x5f, 0x46, 0x54, 0x5a, 0x00
	.type		_$_str_$_2,@object
	.size		_$_str_$_2,(.L_1 - _$_str_$_2)
_$_str_$_2:
        /*000b*/ 	.byte	0x5f, 0x5f, 0x43, 0x55, 0x44, 0x41, 0x5f, 0x50, 0x52, 0x45, 0x43, 0x5f, 0x53, 0x51, 0x52, 0x54
        /*001b*/ 	.byte	0x00
.L_1:


//--------------------- .nv.constant0.triton_poi_fused__native_batch_norm_legit_no_training_mul_sigmoid_14 --------------------------
	.section	.nv.constant0.triton_poi_fused__native_batch_norm_legit_no_training_mul_sigmoid_14,"a",@progbits
	.sectionflags	@""
	.align	4
.nv.constant0.triton_poi_fused__native_batch_norm_legit_no_training_mul_sigmoid_14:
	.zero		580
